//
// Generated by NVIDIA NVVM Compiler
//
// Compiler Build ID: CL-36424714
// Cuda compilation tools, release 13.0, V13.0.88
// Based on NVVM 20.0.0
//

.version 9.0
.target sm_100
.address_size 64

	// .globl	_Z4demoP6__halfS0_S0_ii

.visible .entry _Z4demoP6__halfS0_S0_ii(
	.param .u64 .ptr .align 1 _Z4demoP6__halfS0_S0_ii_param_0,
	.param .u64 .ptr .align 1 _Z4demoP6__halfS0_S0_ii_param_1,
	.param .u64 .ptr .align 1 _Z4demoP6__halfS0_S0_ii_param_2,
	.param .u32 _Z4demoP6__halfS0_S0_ii_param_3,
	.param .u32 _Z4demoP6__halfS0_S0_ii_param_4
)
{
	.reg .pred 	%p<2>;
	.reg .b16 	%rs<97>;
	.reg .b32 	%r<20>;
	.reg .b64 	%rd<14>;

	ld.param.u64 	%rd4, [_Z4demoP6__halfS0_S0_ii_param_0];
	ld.param.u64 	%rd5, [_Z4demoP6__halfS0_S0_ii_param_1];
	ld.param.u64 	%rd6, [_Z4demoP6__halfS0_S0_ii_param_2];
	ld.param.u32 	%r7, [_Z4demoP6__halfS0_S0_ii_param_4];
	cvta.to.global.u64 	%rd7, %rd6;
	cvta.to.global.u64 	%rd8, %rd5;
	cvta.to.global.u64 	%rd9, %rd4;
	mov.u32 	%r8, %ctaid.x;
	mov.u32 	%r9, %ctaid.y;
	mov.u32 	%r10, %tid.x;
	shl.b32 	%r11, %r10, 7;
	and.b32  	%r12, %r11, 128;
	shr.u32 	%r13, %r10, 1;
	shl.b32 	%r14, %r9, 7;
	add.s32 	%r15, %r14, %r13;
	shl.b32 	%r16, %r8, 8;
	or.b32  	%r17, %r12, %r16;
	mad.lo.s32 	%r18, %r7, %r15, %r17;
	add.s64 	%rd1, %rd9, 16;
	add.s64 	%rd2, %rd8, 16;
	add.s64 	%rd3, %rd7, 16;
	mov.b32 	%r19, 0;
$L__BB0_1:
	mul.wide.s32 	%rd10, %r18, 2;
	add.s64 	%rd11, %rd1, %rd10;
	add.s64 	%rd12, %rd2, %rd10;
	add.s64 	%rd13, %rd3, %rd10;
	ld.global.nc.u16 	%rs2, [%rd11+-16];
	ld.global.nc.u16 	%rs3, [%rd12+-16];
	// begin inline asm
	{add.f16 %rs1,%rs2,%rs3;
}
	// end inline asm
	ld.global.u16 	%rs6, [%rd13+-16];
	// begin inline asm
	{add.f16 %rs4,%rs1,%rs6;
}
	// end inline asm
	st.global.u16 	[%rd13+-16], %rs4;
	ld.global.nc.u16 	%rs8, [%rd11+-14];
	ld.global.nc.u16 	%rs9, [%rd12+-14];
	// begin inline asm
	{add.f16 %rs7,%rs8,%rs9;
}
	// end inline asm
	ld.global.u16 	%rs12, [%rd13+-14];
	// begin inline asm
	{add.f16 %rs10,%rs7,%rs12;
}
	// end inline asm
	st.global.u16 	[%rd13+-14], %rs10;
	ld.global.nc.u16 	%rs14, [%rd11+-12];
	ld.global.nc.u16 	%rs15, [%rd12+-12];
	// begin inline asm
	{add.f16 %rs13,%rs14,%rs15;
}
	// end inline asm
	ld.global.u16 	%rs18, [%rd13+-12];
	// begin inline asm
	{add.f16 %rs16,%rs13,%rs18;
}
	// end inline asm
	st.global.u16 	[%rd13+-12], %rs16;
	ld.global.nc.u16 	%rs20, [%rd11+-10];
	ld.global.nc.u16 	%rs21, [%rd12+-10];
	// begin inline asm
	{add.f16 %rs19,%rs20,%rs21;
}
	// end inline asm
	ld.global.u16 	%rs24, [%rd13+-10];
	// begin inline asm
	{add.f16 %rs22,%rs19,%rs24;
}
	// end inline asm
	st.global.u16 	[%rd13+-10], %rs22;
	ld.global.nc.u16 	%rs26, [%rd11+-8];
	ld.global.nc.u16 	%rs27, [%rd12+-8];
	// begin inline asm
	{add.f16 %rs25,%rs26,%rs27;
}
	// end inline asm
	ld.global.u16 	%rs30, [%rd13+-8];
	// begin inline asm
	{add.f16 %rs28,%rs25,%rs30;
}
	// end inline asm
	st.global.u16 	[%rd13+-8], %rs28;
	ld.global.nc.u16 	%rs32, [%rd11+-6];
	ld.global.nc.u16 	%rs33, [%rd12+-6];
	// begin inline asm
	{add.f16 %rs31,%rs32,%rs33;
}
	// end inline asm
	ld.global.u16 	%rs36, [%rd13+-6];
	// begin inline asm
	{add.f16 %rs34,%rs31,%rs36;
}
	// end inline asm
	st.global.u16 	[%rd13+-6], %rs34;
	ld.global.nc.u16 	%rs38, [%rd11+-4];
	ld.global.nc.u16 	%rs39, [%rd12+-4];
	// begin inline asm
	{add.f16 %rs37,%rs38,%rs39;
}
	// end inline asm
	ld.global.u16 	%rs42, [%rd13+-4];
	// begin inline asm
	{add.f16 %rs40,%rs37,%rs42;
}
	// end inline asm
	st.global.u16 	[%rd13+-4], %rs40;
	ld.global.nc.u16 	%rs44, [%rd11+-2];
	ld.global.nc.u16 	%rs45, [%rd12+-2];
	// begin inline asm
	{add.f16 %rs43,%rs44,%rs45;
}
	// end inline asm
	ld.global.u16 	%rs48, [%rd13+-2];
	// begin inline asm
	{add.f16 %rs46,%rs43,%rs48;
}
	// end inline asm
	st.global.u16 	[%rd13+-2], %rs46;
	ld.global.nc.u16 	%rs50, [%rd11];
	ld.global.nc.u16 	%rs51, [%rd12];
	// begin inline asm
	{add.f16 %rs49,%rs50,%rs51;
}
	// end inline asm
	ld.global.u16 	%rs54, [%rd13];
	// begin inline asm
	{add.f16 %rs52,%rs49,%rs54;
}
	// end inline asm
	st.global.u16 	[%rd13], %rs52;
	ld.global.nc.u16 	%rs56, [%rd11+2];
	ld.global.nc.u16 	%rs57, [%rd12+2];
	// begin inline asm
	{add.f16 %rs55,%rs56,%rs57;
}
	// end inline asm
	ld.global.u16 	%rs60, [%rd13+2];
	// begin inline asm
	{add.f16 %rs58,%rs55,%rs60;
}
	// end inline asm
	st.global.u16 	[%rd13+2], %rs58;
	ld.global.nc.u16 	%rs62, [%rd11+4];
	ld.global.nc.u16 	%rs63, [%rd12+4];
	// begin inline asm
	{add.f16 %rs61,%rs62,%rs63;
}
	// end inline asm
	ld.global.u16 	%rs66, [%rd13+4];
	// begin inline asm
	{add.f16 %rs64,%rs61,%rs66;
}
	// end inline asm
	st.global.u16 	[%rd13+4], %rs64;
	ld.global.nc.u16 	%rs68, [%rd11+6];
	ld.global.nc.u16 	%rs69, [%rd12+6];
	// begin inline asm
	{add.f16 %rs67,%rs68,%rs69;
}
	// end inline asm
	ld.global.u16 	%rs72, [%rd13+6];
	// begin inline asm
	{add.f16 %rs70,%rs67,%rs72;
}
	// end inline asm
	st.global.u16 	[%rd13+6], %rs70;
	ld.global.nc.u16 	%rs74, [%rd11+8];
	ld.global.nc.u16 	%rs75, [%rd12+8];
	// begin inline asm
	{add.f16 %rs73,%rs74,%rs75;
}
	// end inline asm
	ld.global.u16 	%rs78, [%rd13+8];
	// begin inline asm
	{add.f16 %rs76,%rs73,%rs78;
}
	// end inline asm
	st.global.u16 	[%rd13+8], %rs76;
	ld.global.nc.u16 	%rs80, [%rd11+10];
	ld.global.nc.u16 	%rs81, [%rd12+10];
	// begin inline asm
	{add.f16 %rs79,%rs80,%rs81;
}
	// end inline asm
	ld.global.u16 	%rs84, [%rd13+10];
	// begin inline asm
	{add.f16 %rs82,%rs79,%rs84;
}
	// end inline asm
	st.global.u16 	[%rd13+10], %rs82;
	ld.global.nc.u16 	%rs86, [%rd11+12];
	ld.global.nc.u16 	%rs87, [%rd12+12];
	// begin inline asm
	{add.f16 %rs85,%rs86,%rs87;
}
	// end inline asm
	ld.global.u16 	%rs90, [%rd13+12];
	// begin inline asm
	{add.f16 %rs88,%rs85,%rs90;
}
	// end inline asm
	st.global.u16 	[%rd13+12], %rs88;
	ld.global.nc.u16 	%rs92, [%rd11+14];
	ld.global.nc.u16 	%rs93, [%rd12+14];
	// begin inline asm
	{add.f16 %rs91,%rs92,%rs93;
}
	// end inline asm
	ld.global.u16 	%rs96, [%rd13+14];
	// begin inline asm
	{add.f16 %rs94,%rs91,%rs96;
}
	// end inline asm
	st.global.u16 	[%rd13+14], %rs94;
	add.s32 	%r19, %r19, 16;
	add.s32 	%r18, %r18, 16;
	setp.ne.s32 	%p1, %r19, 128;
	@%p1 bra 	$L__BB0_1;
	ret;

}


// ===== COMPILED SASS (sm_100) =====

	.target	sm_100

	.elftype	@"ET_EXEC"


//--------------------- .note.nv.tkinfo           --------------------------
	.section	.note.nv.tkinfo,"",@"SHT_NOTE"
	.sectionflags	@"SHF_NOTE_NV_TKINFO"
	.tkinfo
        /*0018*/ 	.word	0x00000002
        /*0030*/ 	.string	""
        /*0030*/ 	.string	"ptxas"
        /*0030*/ 	.string	"Cuda compilation tools, release 13.0, V13.0.88"
        /*0030*/ 	.string	"Build cuda_13.0.r13.0/compiler.36424714_0"
        /*0030*/ 	.string	"-arch sm_100 -m 64 "



//--------------------- .note.nv.cuinfo           --------------------------
	.section	.note.nv.cuinfo,"",@"SHT_NOTE"
	.sectionflags	@"SHF_NOTE_NV_CUINFO"
        /*0018*/ 	.short	0x0002
        /*001a*/ 	.short	0x0064
        /*001c*/ 	.short	0x0082
	.zero		2


//--------------------- .nv.info                  --------------------------
	.section	.nv.info,"",@"SHT_CUDA_INFO"
	.align	4


	//----- nvinfo : EIATTR_REGCOUNT
	.align		4
        /*0000*/ 	.byte	0x04, 0x2f
        /*0002*/ 	.short	(.L_1 - .L_0)
	.align		4
.L_0:
        /*0004*/ 	.word	index@(_Z4demoP6__halfS0_S0_ii)
        /*0008*/ 	.word	0x00000020


	//----- nvinfo : EIATTR_FRAME_SIZE
	.align		4
.L_1:
        /*000c*/ 	.byte	0x04, 0x11
        /*000e*/ 	.short	(.L_3 - .L_2)
	.align		4
.L_2:
        /*0010*/ 	.word	index@(_Z4demoP6__halfS0_S0_ii)
        /*0014*/ 	.word	0x00000000


	//----- nvinfo : EIATTR_MIN_STACK_SIZE
	.align		4
.L_3:
        /*0018*/ 	.byte	0x04, 0x12
        /*001a*/ 	.short	(.L_5 - .L_4)
	.align		4
.L_4:
        /*001c*/ 	.word	index@(_Z4demoP6__halfS0_S0_ii)
        /*0020*/ 	.word	0x00000000
.L_5:


//--------------------- .nv.compat                --------------------------
	.section	.nv.compat,"",@"SHT_CUDA_COMPAT_INFO"
	.align	4
        /*0000*/ 	.byte	0x02, 0x09, 0x00, 0x00, 0x02, 0x02, 0x01, 0x00, 0x02, 0x05, 0x05, 0x00, 0x03, 0x07, 0x01, 0x01
        /*0010*/ 	.byte	0x02, 0x03, 0x00, 0x00, 0x02, 0x06, 0x01, 0x00, 0x04, 0x0b, 0x08, 0x00, 0x09, 0x00, 0x00, 0x00
        /*0020*/ 	.byte	0x00, 0x00, 0x00, 0x00


//--------------------- .nv.info._Z4demoP6__halfS0_S0_ii --------------------------
	.section	.nv.info._Z4demoP6__halfS0_S0_ii,"",@"SHT_CUDA_INFO"
	.sectionflags	@""
	.align	4


	//----- nvinfo : EIATTR_CUDA_API_VERSION
	.align		4
        /*0000*/ 	.byte	0x04, 0x37
        /*0002*/ 	.short	(.L_7 - .L_6)
.L_6:
        /*0004*/ 	.word	0x00000082


	//----- nvinfo : EIATTR_KPARAM_INFO
	.align		4
.L_7:
        /*0008*/ 	.byte	0x04, 0x17
        /*000a*/ 	.short	(.L_9 - .L_8)
.L_8:
        /*000c*/ 	.word	0x00000000
        /*0010*/ 	.short	0x0004
        /*0012*/ 	.short	0x001c
        /*0014*/ 	.byte	0x00, 0xf0, 0x11, 0x00


	//----- nvinfo : EIATTR_KPARAM_INFO
	.align		4
.L_9:
        /*0018*/ 	.byte	0x04, 0x17
        /*001a*/ 	.short	(.L_11 - .L_10)
.L_10:
        /*001c*/ 	.word	0x00000000
        /*0020*/ 	.short	0x0003
        /*0022*/ 	.short	0x0018
        /*0024*/ 	.byte	0x00, 0xf0, 0x11, 0x00


	//----- nvinfo : EIATTR_KPARAM_INFO
	.align		4
.L_11:
        /*0028*/ 	.byte	0x04, 0x17
        /*002a*/ 	.short	(.L_13 - .L_12)
.L_12:
        /*002c*/ 	.word	0x00000000
        /*0030*/ 	.short	0x0002
        /*0032*/ 	.short	0x0010
        /*0034*/ 	.byte	0x00, 0xf5, 0x21, 0x00


	//----- nvinfo : EIATTR_KPARAM_INFO
	.align		4
.L_13:
        /*0038*/ 	.byte	0x04, 0x17
        /*003a*/ 	.short	(.L_15 - .L_14)
.L_14:
        /*003c*/ 	.word	0x00000000
        /*0040*/ 	.short	0x0001
        /*0042*/ 	.short	0x0008
        /*0044*/ 	.byte	0x00, 0xf5, 0x21, 0x00


	//----- nvinfo : EIATTR_KPARAM_INFO
	.align		4
.L_15:
        /*0048*/ 	.byte	0x04, 0x17
        /*004a*/ 	.short	(.L_17 - .L_16)
.L_16:
        /*004c*/ 	.word	0x00000000
        /*0050*/ 	.short	0x0000
        /*0052*/ 	.short	0x0000
        /*0054*/ 	.byte	0x00, 0xf5, 0x21, 0x00


	//----- nvinfo : EIATTR_SPARSE_MMA_MASK
	.align		4
.L_17:
        /*0058*/ 	.byte	0x03, 0x50
        /*005a*/ 	.short	0x0000


	//----- nvinfo : EIATTR_MAXREG_COUNT
	.align		4
        /*005c*/ 	.byte	0x03, 0x1b
        /*005e*/ 	.short	0x00ff


	//----- nvinfo : EIATTR_MERCURY_ISA_VERSION
	.align		4
        /*0060*/ 	.byte	0x03, 0x5f
        /*0062*/ 	.short	0x0101


	//----- nvinfo : EIATTR_VRC_CTA_INIT_COUNT
	.align		4
        /*0064*/ 	.byte	0x02, 0x4a
	.zero		1
	.zero		1


	//----- nvinfo : EIATTR_EXIT_INSTR_OFFSETS
	.align		4
        /*0068*/ 	.byte	0x04, 0x1c
        /*006a*/ 	.short	(.L_19 - .L_18)


	//   ....[0]....
.L_18:
        /*006c*/ 	.word	0x00000830


	//----- nvinfo : EIATTR_CBANK_PARAM_SIZE
	.align		4
.L_19:
        /*0070*/ 	.byte	0x03, 0x19
        /*0072*/ 	.short	0x0020


	//----- nvinfo : EIATTR_PARAM_CBANK
	.align		4
        /*0074*/ 	.byte	0x04, 0x0a
        /*0076*/ 	.short	(.L_21 - .L_20)
	.align		4
.L_20:
        /*0078*/ 	.word	index@(.nv.constant0._Z4demoP6__halfS0_S0_ii)
        /*007c*/ 	.short	0x0380
        /*007e*/ 	.short	0x0020


	//----- nvinfo : EIATTR_SW_WAR
	.align		4
.L_21:
        /*0080*/ 	.byte	0x04, 0x36
        /*0082*/ 	.short	(.L_23 - .L_22)
.L_22:
        /*0084*/ 	.word	0x00000008
.L_23:


//--------------------- .nv.callgraph             --------------------------
	.section	.nv.callgraph,"",@"SHT_CUDA_CALLGRAPH"
	.align	4
	.sectionentsize	8
	.align		4
        /*0000*/ 	.word	0x00000000
	.align		4
        /*0004*/ 	.word	0xffffffff
	.align		4
        /*0008*/ 	.word	0x00000000
	.align		4
        /*000c*/ 	.word	0xfffffffe
	.align		4
        /*0010*/ 	.word	0x00000000
	.align		4
        /*0014*/ 	.word	0xfffffffd
	.align		4
        /*0018*/ 	.word	0x00000000
	.align		4
        /*001c*/ 	.word	0xfffffffc


//--------------------- .text._Z4demoP6__halfS0_S0_ii --------------------------
	.section	.text._Z4demoP6__halfS0_S0_ii,"ax",@progbits
	.align	128
        .global         _Z4demoP6__halfS0_S0_ii
        .type           _Z4demoP6__halfS0_S0_ii,@function
        .size           _Z4demoP6__halfS0_S0_ii,(.L_x_2 - _Z4demoP6__halfS0_S0_ii)
        .other          _Z4demoP6__halfS0_S0_ii,@"STO_CUDA_ENTRY STV_DEFAULT"
_Z4demoP6__halfS0_S0_ii:
.text._Z4demoP6__halfS0_S0_ii:
[----:B------:R-:W-:Y:S01]  /*0000*/  LDC R1, c[0x0][0x37c] ;  /* 0x0000df00ff017b82 */ /* 0x000fe20000000800 */
[----:B------:R-:W0:Y:S01]  /*0010*/  S2R R2, SR_TID.X ;  /* 0x0000000000027919 */ /* 0x000e220000002100 */
[----:B------:R-:W1:Y:S01]  /*0020*/  LDCU.128 UR12, c[0x0][0x380] ;  /* 0x00007000ff0c77ac */ /* 0x000e620008000c00 */
[----:B------:R-:W2:Y:S01]  /*0030*/  S2R R5, SR_CTAID.Y ;  /* 0x0000000000057919 */ /* 0x000ea20000002600 */
[----:B------:R-:W3:Y:S01]  /*0040*/  LDCU.64 UR10, c[0x0][0x390] ;  /* 0x00007200ff0a77ac */ /* 0x000ee20008000a00 */
[----:B------:R-:W4:Y:S01]  /*0050*/  S2R R3, SR_CTAID.X ;  /* 0x0000000000037919 */ /* 0x000f220000002500 */
[----:B------:R-:W5:Y:S01]  /*0060*/  LDCU UR4, c[0x0][0x39c] ;  /* 0x00007380ff0477ac */ /* 0x000f620008000800 */
[----:B------:R-:W0:Y:S01]  /*0070*/  LDCU.64 UR16, c[0x0][0x358] ;  /* 0x00006b00ff1077ac */ /* 0x000e220008000a00 */
[----:B-1----:R-:W-:Y:S02]  /*0080*/  UIADD3 UR9, UP0, UPT, UR12, 0x10, URZ ;  /* 0x000000100c097890 */ /* 0x002fe4000ff1e0ff */
[----:B------:R-:W-:-:S02]  /*0090*/  UIADD3 UR7, UP1, UPT, UR14, 0x10, URZ ;  /* 0x000000100e077890 */ /* 0x000fc4000ff3e0ff */
[----:B---3--:R-:W-:Y:S02]  /*00a0*/  UIADD3 UR5, UP2, UPT, UR10, 0x10, URZ ;  /* 0x000000100a057890 */ /* 0x008fe4000ff5e0ff */
[----:B------:R-:W-:Y:S02]  /*00b0*/  UIADD3.X UR10, UPT, UPT, URZ, UR13, URZ, UP0, !UPT ;  /* 0x0000000dff0a7290 */ /* 0x000fe400087fe4ff */
[----:B------:R-:W-:Y:S02]  /*00c0*/  UIADD3.X UR8, UPT, UPT, URZ, UR15, URZ, UP1, !UPT ;  /* 0x0000000fff087290 */ /* 0x000fe40008ffe4ff */
[----:B------:R-:W-:Y:S01]  /*00d0*/  UIADD3.X UR6, UPT, UPT, URZ, UR11, URZ, UP2, !UPT ;  /* 0x0000000bff067290 */ /* 0x000fe200097fe4ff */
[----:B0-----:R-:W-:Y:S02]  /*00e0*/  SHF.L.U32 R0, R2, 0x7, RZ ;  /* 0x0000000702007819 */ /* 0x001fe400000006ff */
[----:B------:R-:W-:Y:S02]  /*00f0*/  SHF.R.U32.HI R2, RZ, 0x1, R2 ;  /* 0x00000001ff027819 */ /* 0x000fe40000011602 */
[----:B------:R-:W-:-:S02]  /*0100*/  LOP3.LUT R0, R0, 0x80, RZ, 0xc0, !PT ;  /* 0x0000008000007812 */ /* 0x000fc400078ec0ff */
[----:B--2---:R-:W-:Y:S02]  /*0110*/  LEA R2, R5, R2, 0x7 ;  /* 0x0000000205027211 */ /* 0x004fe400078e38ff */
[----:B----4-:R-:W-:-:S05]  /*0120*/  LEA R3, R3, R0, 0x8 ;  /* 0x0000000003037211 */ /* 0x010fca00078e40ff */
[----:B-----5:R-:W-:Y:S01]  /*0130*/  IMAD R0, R2, UR4, R3 ;  /* 0x0000000402007c24 */ /* 0x020fe2000f8e0203 */
[----:B------:R-:W-:-:S06]  /*0140*/  UMOV UR4, URZ ;  /* 0x000000ff00047c82 */ /* 0x000fcc0008000000 */
.L_x_0:
[----:B0-----:R-:W-:Y:S02]  /*0150*/  MOV R6, UR9 ;  /* 0x0000000900067c02 */ /* 0x001fe40008000f00 */
[----:B------:R-:W-:Y:S02]  /*0160*/  MOV R7, UR10 ;  /* 0x0000000a00077c02 */ /* 0x000fe40008000f00 */
[----:B------:R-:W-:Y:S02]  /*0170*/  MOV R4, UR7 ;  /* 0x0000000700047c02 */ /* 0x000fe40008000f00 */
[----:B------:R-:W-:Y:S01]  /*0180*/  MOV R5, UR8 ;  /* 0x0000000800057c02 */ /* 0x000fe20008000f00 */
[C---:B------:R-:W-:Y:S01]  /*0190*/  IMAD.WIDE R6, R0.reuse, 0x2, R6 ;  /* 0x0000000200067825 */ /* 0x040fe200078e0206 */
[----:B------:R-:W-:Y:S02]  /*01a0*/  MOV R2, UR5 ;  /* 0x0000000500027c02 */ /* 0x000fe40008000f00 */
[----:B------:R-:W-:Y:S01]  /*01b0*/  MOV R3, UR6 ;  /* 0x0000000600037c02 */ /* 0x000fe20008000f00 */
[C---:B------:R-:W-:Y:S01]  /*01c0*/  IMAD.WIDE R4, R0.reuse, 0x2, R4 ;  /* 0x0000000200047825 */ /* 0x040fe200078e0204 */
[----:B------:R-:W2:Y:S03]  /*01d0*/  LDG.E.U16.CONSTANT R9, desc[UR16][R6.64+-0x10] ;  /* 0xfffff01006097981 */ /* 0x000ea6000c1e9500 */
[----:B------:R-:W-:Y:S01]  /*01e0*/  IMAD.WIDE R2, R0, 0x2, R2 ;  /* 0x0000000200027825 */ /* 0x000fe200078e0202 */
[----:B------:R-:W2:Y:S04]  /*01f0*/  LDG.E.U16.CONSTANT R10, desc[UR16][R4.64+-0x10] ;  /* 0xfffff010040a7981 */ /* 0x000ea8000c1e9500 */
[----:B------:R-:W3:Y:S04]  /*0200*/  LDG.E.U16 R23, desc[UR16][R2.64+-0x10] ;  /* 0xfffff01002177981 */ /* 0x000ee8000c1e1500 */
[----:B------:R-:W4:Y:S04]  /*0210*/  LDG.E.U16.CONSTANT R24, desc[UR16][R6.64+-0xe] ;  /* 0xfffff21006187981 */ /* 0x000f28000c1e9500 */
[----:B------:R-:W4:Y:S04]  /*0220*/  LDG.E.U16.CONSTANT R25, desc[UR16][R4.64+-0xe] ;  /* 0xfffff21004197981 */ /* 0x000f28000c1e9500 */
[----:B------:R-:W5:Y:S04]  /*0230*/  LDG.E.U16.CONSTANT R20, desc[UR16][R6.64+-0xc] ;  /* 0xfffff41006147981 */ /* 0x000f68000c1e9500 */
[----:B------:R-:W5:Y:S04]  /*0240*/  LDG.E.U16.CONSTANT R27, desc[UR16][R4.64+-0xc] ;  /* 0xfffff410041b7981 */ /* 0x000f68000c1e9500 */
[----:B------:R-:W5:Y:S04]  /*0250*/  LDG.E.U16.CONSTANT R21, desc[UR16][R6.64+-0xa] ;  /* 0xfffff61006157981 */ /* 0x000f68000c1e9500 */
[----:B------:R-:W5:Y:S04]  /*0260*/  LDG.E.U16.CONSTANT R18, desc[UR16][R4.64+-0xa] ;  /* 0xfffff61004127981 */ /* 0x000f68000c1e9500 */
[----:B------:R-:W5:Y:S04]  /*0270*/  LDG.E.U16 R22, desc[UR16][R2.64+-0xe] ;  /* 0xfffff21002167981 */ /* 0x000f68000c1e1500 */
[----:B------:R-:W5:Y:S04]  /*0280*/  LDG.E.U16 R17, desc[UR16][R2.64+-0xc] ;  /* 0xfffff41002117981 */ /* 0x000f68000c1e1500 */
[----:B------:R-:W5:Y:S04]  /*0290*/  LDG.E.U16.CONSTANT R8, desc[UR16][R6.64+-0x8] ;  /* 0xfffff81006087981 */ /* 0x000f68000c1e9500 */
[----:B------:R-:W5:Y:S04]  /*02a0*/  LDG.E.U16.CONSTANT R11, desc[UR16][R4.64+-0x8] ;  /* 0xfffff810040b7981 */ /* 0x000f68000c1e9500 */
[----:B------:R-:W5:Y:S04]  /*02b0*/  LDG.E.U16 R13, desc[UR16][R2.64+-0x8] ;  /* 0xfffff810020d7981 */ /* 0x000f68000c1e1500 */
[----:B------:R-:W5:Y:S04]  /*02c0*/  LDG.E.U16.CONSTANT R16, desc[UR16][R6.64+-0x6] ;  /* 0xfffffa1006107981 */ /* 0x000f68000c1e9500 */
[----:B------:R-:W5:Y:S04]  /*02d0*/  LDG.E.U16.CONSTANT R19, desc[UR16][R6.64+-0x4] ;  /* 0xfffffc1006137981 */ /* 0x000f68000c1e9500 */
[----:B------:R-:W5:Y:S04]  /*02e0*/  LDG.E.U16.CONSTANT R14, desc[UR16][R4.64+-0x4] ;  /* 0xfffffc10040e7981 */ /* 0x000f68000c1e9500 */
[----:B------:R-:W5:Y:S04]  /*02f0*/  LDG.E.U16 R15, desc[UR16][R2.64+-0xa] ;  /* 0xfffff610020f7981 */ /* 0x000f68000c1e1500 */
[----:B------:R-:W5:Y:S01]  /*0300*/  LDG.E.U16 R29, desc[UR16][R2.64+-0x6] ;  /* 0xfffffa10021d7981 */ /* 0x000f62000c1e1500 */
[----:B--2---:R-:W-:-:S03]  /*0310*/  HADD2 R10, R9.H0_H0, R10.H0_H0 ;  /* 0x2000000a090a7230 */ /* 0x004fc60000000800 */
[----:B------:R-:W2:Y:S01]  /*0320*/  LDG.E.U16.CONSTANT R9, desc[UR16][R4.64+-0x6] ;  /* 0xfffffa1004097981 */ /* 0x000ea2000c1e9500 */
[----:B---3--:R-:W-:-:S03]  /*0330*/  HADD2 R12, R10.H0_H0, R23.H0_H0 ;  /* 0x200000170a0c7230 */ /* 0x008fc60000000800 */
[----:B------:R-:W3:Y:S01]  /*0340*/  LDG.E.U16.CONSTANT R23, desc[UR16][R4.64] ;  /* 0x0000001004177981 */ /* 0x000ee2000c1e9500 */
[----:B----4-:R-:W-:-:S03]  /*0350*/  HADD2 R24, R24.H0_H0, R25.H0_H0 ;  /* 0x2000001918187230 */ /* 0x010fc60000000800 */
[----:B------:R-:W4:Y:S01]  /*0360*/  LDG.E.U16.CONSTANT R25, desc[UR16][R4.64+-0x2] ;  /* 0xfffffe1004197981 */ /* 0x000f22000c1e9500 */
[----:B-----5:R-:W-:-:S03]  /*0370*/  HADD2 R10, R20.H0_H0, R27.H0_H0 ;  /* 0x2000001b140a7230 */ /* 0x020fc60000000800 */
[----:B------:R-:W4:Y:S04]  /*0380*/  LDG.E.U16.CONSTANT R20, desc[UR16][R6.64+-0x2] ;  /* 0xfffffe1006147981 */ /* 0x000f28000c1e9500 */
[----:B------:R-:W5:Y:S01]  /*0390*/  LDG.E.U16 R27, desc[UR16][R2.64+-0x4] ;  /* 0xfffffc10021b7981 */ /* 0x000f62000c1e1500 */
[----:B------:R-:W-:-:S03]  /*03a0*/  HADD2 R21, R21.H0_H0, R18.H0_H0 ;  /* 0x2000001215157230 */ /* 0x000fc60000000800 */
[----:B------:R-:W3:Y:S01]  /*03b0*/  LDG.E.U16.CONSTANT R18, desc[UR16][R6.64] ;  /* 0x0000001006127981 */ /* 0x000ee2000c1e9500 */
[----:B------:R-:W-:Y:S02]  /*03c0*/  HADD2 R22, R24.H0_H0, R22.H0_H0 ;  /* 0x2000001618167230 */ /* 0x000fe40000000800 */
[----:B------:R-:W-:Y:S02]  /*03d0*/  HADD2 R24, R10.H0_H0, R17.H0_H0 ;  /* 0x200000110a187230 */ /* 0x000fe40000000800 */
[----:B------:R-:W3:Y:S04]  /*03e0*/  LDG.E.U16.CONSTANT R10, desc[UR16][R4.64+0x2] ;  /* 0x00000210040a7981 */ /* 0x000ee8000c1e9500 */
[----:B------:R-:W3:Y:S01]  /*03f0*/  LDG.E.U16.CONSTANT R17, desc[UR16][R4.64+0x4] ;  /* 0x0000041004117981 */ /* 0x000ee2000c1e9500 */
[----:B------:R-:W-:-:S03]  /*0400*/  HADD2 R26, R8.H0_H0, R11.H0_H0 ;  /* 0x2000000b081a7230 */ /* 0x000fc60000000800 */
[----:B------:R-:W3:Y:S04]  /*0410*/  LDG.E.U16.CONSTANT R11, desc[UR16][R6.64+0x2] ;  /* 0x00000210060b7981 */ /* 0x000ee8000c1e9500 */
[----:B------:R-:W3:Y:S01]  /*0420*/  LDG.E.U16.CONSTANT R8, desc[UR16][R6.64+0x4] ;  /* 0x0000041006087981 */ /* 0x000ee2000c1e9500 */
[----:B------:R-:W-:Y:S01]  /*0430*/  HADD2 R13, R26.H0_H0, R13.H0_H0 ;  /* 0x2000000d1a0d7230 */ /* 0x000fe20000000800 */
[----:B------:R-:W-:Y:S02]  /*0440*/  PRMT R28, R24, 0x7610, R28 ;  /* 0x00007610181c7816 */ /* 0x000fe4000000001c */
[----:B------:R0:W-:Y:S04]  /*0450*/  STG.E.U16 desc[UR16][R2.64+-0x10], R12 ;  /* 0xfffff00c02007986 */ /* 0x0001e8000c101510 */
[----:B------:R-:W-:Y:S01]  /*0460*/  STG.E.U16 desc[UR16][R2.64+-0xe], R22 ;  /* 0xfffff21602007986 */ /* 0x000fe2000c101510 */
[----:B------:R-:W-:-:S03]  /*0470*/  HADD2 R26, R19.H0_H0, R14.H0_H0 ;  /* 0x2000000e131a7230 */ /* 0x000fc60000000800 */
[----:B------:R1:W-:Y:S01]  /*0480*/  STG.E.U16 desc[UR16][R2.64+-0x8], R13 ;  /* 0xfffff80d02007986 */ /* 0x0003e2000c101510 */
[----:B------:R-:W-:-:S03]  /*0490*/  HADD2 R15, R21.H0_H0, R15.H0_H0 ;  /* 0x2000000f150f7230 */ /* 0x000fc60000000800 */
[----:B------:R-:W3:Y:S04]  /*04a0*/  LDG.E.U16.CONSTANT R14, desc[UR16][R6.64+0x8] ;  /* 0x00000810060e7981 */ /* 0x000ee8000c1e9500 */
[----:B0-----:R-:W3:Y:S04]  /*04b0*/  LDG.E.U16.CONSTANT R12, desc[UR16][R6.64+0xc] ;  /* 0x00000c10060c7981 */ /* 0x001ee8000c1e9500 */
[----:B-1----:R-:W3:Y:S04]  /*04c0*/  LDG.E.U16.CONSTANT R13, desc[UR16][R6.64+0xa] ;  /* 0x00000a10060d7981 */ /* 0x002ee8000c1e9500 */
[----:B------:R-:W3:Y:S04]  /*04d0*/  LDG.E.U16.CONSTANT R22, desc[UR16][R6.64+0xe] ;  /* 0x00000e1006167981 */ /* 0x000ee8000c1e9500 */
[----:B------:R0:W-:Y:S04]  /*04e0*/  STG.E.U16 desc[UR16][R2.64+-0xc], R28 ;  /* 0xfffff41c02007986 */ /* 0x0001e8000c101510 */
[----:B------:R1:W-:Y:S04]  /*04f0*/  STG.E.U16 desc[UR16][R2.64+-0xa], R15 ;  /* 0xfffff60f02007986 */ /* 0x0003e8000c101510 */
[----:B------:R-:W3:Y:S04]  /*0500*/  LDG.E.U16 R21, desc[UR16][R2.64+-0x2] ;  /* 0xfffffe1002157981 */ /* 0x000ee8000c1e1500 */
[----:B0-----:R-:W3:Y:S04]  /*0510*/  LDG.E.U16.CONSTANT R28, desc[UR16][R4.64+0xe] ;  /* 0x00000e10041c7981 */ /* 0x001ee8000c1e9500 */
[----:B------:R-:W3:Y:S04]  /*0520*/  LDG.E.U16 R19, desc[UR16][R2.64] ;  /* 0x0000001002137981 */ /* 0x000ee8000c1e1500 */
[----:B-1----:R-:W3:Y:S01]  /*0530*/  LDG.E.U16 R15, desc[UR16][R2.64+0x4] ;  /* 0x00000410020f7981 */ /* 0x002ee2000c1e1500 */
[----:B--2---:R-:W-:-:S03]  /*0540*/  HADD2 R24, R16.H0_H0, R9.H0_H0 ;  /* 0x2000000910187230 */ /* 0x004fc60000000800 */
[----:B------:R3:W2:Y:S01]  /*0550*/  LDG.E.U16.CONSTANT R16, desc[UR16][R6.64+0x6] ;  /* 0x0000061006107981 */ /* 0x0006a2000c1e9500 */
[----:B------:R-:W-:-:S03]  /*0560*/  HADD2 R29, R24.H0_H0, R29.H0_H0 ;  /* 0x2000001d181d7230 */ /* 0x000fc60000000800 */
[----:B------:R-:W2:Y:S04]  /*0570*/  LDG.E.U16.CONSTANT R24, desc[UR16][R4.64+0xa] ;  /* 0x00000a1004187981 */ /* 0x000ea8000c1e9500 */
[----:B------:R-:W2:Y:S04]  /*0580*/  LDG.E.U16 R9, desc[UR16][R2.64+0x2] ;  /* 0x0000021002097981 */ /* 0x000ea8000c1e1500 */
[----:B------:R-:W2:Y:S01]  /*0590*/  LDG.E.U16 R6, desc[UR16][R2.64+0xc] ;  /* 0x00000c1002067981 */ /* 0x000ea2000c1e1500 */
[----:B----4-:R-:W-:-:S03]  /*05a0*/  HADD2 R20, R20.H0_H0, R25.H0_H0 ;  /* 0x2000001914147230 */ /* 0x010fc60000000800 */
[----:B------:R-:W4:Y:S01]  /*05b0*/  LDG.E.U16.CONSTANT R25, desc[UR16][R4.64+0x6] ;  /* 0x0000061004197981 */ /* 0x000f22000c1e9500 */
[----:B-----5:R-:W-:-:S03]  /*05c0*/  HADD2 R27, R26.H0_H0, R27.H0_H0 ;  /* 0x2000001b1a1b7230 */ /* 0x020fc60000000800 */
[----:B------:R-:W5:Y:S01]  /*05d0*/  LDG.E.U16 R26, desc[UR16][R2.64+0x6] ;  /* 0x00000610021a7981 */ /* 0x000f62000c1e1500 */
[----:B---3--:R-:W-:-:S03]  /*05e0*/  HADD2 R7, R18.H0_H0, R23.H0_H0 ;  /* 0x2000001712077230 */ /* 0x008fc60000000800 */
[----:B------:R-:W3:Y:S04]  /*05f0*/  LDG.E.U16.CONSTANT R23, desc[UR16][R4.64+0x8] ;  /* 0x0000081004177981 */ /* 0x000ee8000c1e9500 */
[----:B------:R0:W3:Y:S01]  /*0600*/  LDG.E.U16.CONSTANT R18, desc[UR16][R4.64+0xc] ;  /* 0x00000c1004127981 */ /* 0x0000e2000c1e9500 */
[----:B------:R-:W-:-:S03]  /*0610*/  HADD2 R10, R11.H0_H0, R10.H0_H0 ;  /* 0x2000000a0b0a7230 */ /* 0x000fc60000000800 */
[----:B------:R-:W3:Y:S01]  /*0620*/  LDG.E.U16 R11, desc[UR16][R2.64+0xa] ;  /* 0x00000a10020b7981 */ /* 0x000ee2000c1e1500 */
[----:B0-----:R-:W-:-:S03]  /*0630*/  HADD2 R5, R8.H0_H0, R17.H0_H0 ;  /* 0x2000001108057230 */ /* 0x001fc60000000800 */
[----:B------:R-:W3:Y:S04]  /*0640*/  LDG.E.U16 R8, desc[UR16][R2.64+0x8] ;  /* 0x0000081002087981 */ /* 0x000ee8000c1e1500 */
[----:B------:R-:W3:Y:S04]  /*0650*/  LDG.E.U16 R17, desc[UR16][R2.64+0xe] ;  /* 0x00000e1002117981 */ /* 0x000ee8000c1e1500 */
[----:B------:R0:W-:Y:S04]  /*0660*/  STG.E.U16 desc[UR16][R2.64+-0x6], R29 ;  /* 0xfffffa1d02007986 */ /* 0x0001e8000c101510 */
[----:B------:R0:W-:Y:S01]  /*0670*/  STG.E.U16 desc[UR16][R2.64+-0x4], R27 ;  /* 0xfffffc1b02007986 */ /* 0x0001e2000c101510 */
[----:B------:R-:W-:-:S04]  /*0680*/  UIADD3 UR4, UPT, UPT, UR4, 0x10, URZ ;  /* 0x0000001004047890 */ /* 0x000fc8000fffe0ff */
[----:B------:R-:W-:Y:S01]  /*0690*/  UISETP.NE.AND UP0, UPT, UR4, 0x80, UPT ;  /* 0x000000800400788c */ /* 0x000fe2000bf05270 */
[----:B------:R-:W-:Y:S02]  /*06a0*/  HADD2 R20, R20.H0_H0, R21.H0_H0 ;  /* 0x2000001514147230 */ /* 0x000fe40000000800 */
[----:B------:R-:W-:Y:S02]  /*06b0*/  HADD2 R22, R22.H0_H0, R28.H0_H0 ;  /* 0x2000001c16167230 */ /* 0x000fe40000000800 */
[----:B------:R-:W-:Y:S02]  /*06c0*/  HADD2 R7, R7.H0_H0, R19.H0_H0 ;  /* 0x2000001307077230 */ /* 0x000fe40000000800 */
[----:B------:R-:W-:Y:S01]  /*06d0*/  HADD2 R5, R5.H0_H0, R15.H0_H0 ;  /* 0x2000000f05057230 */ /* 0x000fe20000000800 */
[----:B------:R0:W-:Y:S04]  /*06e0*/  STG.E.U16 desc[UR16][R2.64+-0x2], R20 ;  /* 0xfffffe1402007986 */ /* 0x0001e8000c101510 */
[----:B------:R0:W-:Y:S04]  /*06f0*/  STG.E.U16 desc[UR16][R2.64], R7 ;  /* 0x0000000702007986 */ /* 0x0001e8000c101510 */
[----:B------:R0:W-:Y:S01]  /*0700*/  STG.E.U16 desc[UR16][R2.64+0x4], R5 ;  /* 0x0000040502007986 */ /* 0x0001e2000c101510 */
[----:B------:R-:W-:Y:S01]  /*0710*/  IADD3 R0, PT, PT, R0, 0x10, RZ ;  /* 0x0000001000007810 */ /* 0x000fe20007ffe0ff */
[----:B--2---:R-:W-:-:S02]  /*0720*/  HADD2 R13, R13.H0_H0, R24.H0_H0 ;  /* 0x200000180d0d7230 */ /* 0x004fc40000000800 */
[----:B------:R-:W-:Y:S02]  /*0730*/  HADD2 R9, R10.H0_H0, R9.H0_H0 ;  /* 0x200000090a097230 */ /* 0x000fe40000000800 */
[----:B----4-:R-:W-:-:S04]  /*0740*/  HADD2 R16, R16.H0_H0, R25.H0_H0 ;  /* 0x2000001910107230 */ /* 0x010fc80000000800 */
[----:B-----5:R-:W-:Y:S02]  /*0750*/  HADD2 R16, R16.H0_H0, R26.H0_H0 ;  /* 0x2000001a10107230 */ /* 0x020fe40000000800 */
[----:B---3--:R-:W-:Y:S02]  /*0760*/  HADD2 R4, R14.H0_H0, R23.H0_H0 ;  /* 0x200000170e047230 */ /* 0x008fe40000000800 */
[----:B------:R-:W-:-:S04]  /*0770*/  HADD2 R12, R12.H0_H0, R18.H0_H0 ;  /* 0x200000120c0c7230 */ /* 0x000fc80000000800 */
[----:B------:R-:W-:Y:S01]  /*0780*/  HADD2 R6, R12.H0_H0, R6.H0_H0 ;  /* 0x200000060c067230 */ /* 0x000fe20000000800 */
[----:B------:R0:W-:Y:S01]  /*0790*/  STG.E.U16 desc[UR16][R2.64+0x2], R9 ;  /* 0x0000020902007986 */ /* 0x0001e2000c101510 */
[----:B------:R-:W-:Y:S02]  /*07a0*/  HADD2 R11, R13.H0_H0, R11.H0_H0 ;  /* 0x2000000b0d0b7230 */ /* 0x000fe40000000800 */
[----:B------:R-:W-:Y:S02]  /*07b0*/  HADD2 R4, R4.H0_H0, R8.H0_H0 ;  /* 0x2000000804047230 */ /* 0x000fe40000000800 */
[----:B------:R-:W-:Y:S01]  /*07c0*/  HADD2 R17, R22.H0_H0, R17.H0_H0 ;  /* 0x2000001116117230 */ /* 0x000fe20000000800 */
[----:B------:R0:W-:Y:S04]  /*07d0*/  STG.E.U16 desc[UR16][R2.64+0x6], R16 ;  /* 0x0000061002007986 */ /* 0x0001e8000c101510 */
[----:B------:R0:W-:Y:S04]  /*07e0*/  STG.E.U16 desc[UR16][R2.64+0x8], R4 ;  /* 0x0000080402007986 */ /* 0x0001e8000c101510 */
[----:B------:R0:W-:Y:S04]  /*07f0*/  STG.E.U16 desc[UR16][R2.64+0xa], R11 ;  /* 0x00000a0b02007986 */ /* 0x0001e8000c101510 */
[----:B------:R0:W-:Y:S04]  /*0800*/  STG.E.U16 desc[UR16][R2.64+0xc], R6 ;  /* 0x00000c0602007986 */ /* 0x0001e8000c101510 */
[----:B------:R0:W-:Y:S01]  /*0810*/  STG.E.U16 desc[UR16][R2.64+0xe], R17 ;  /* 0x00000e1102007986 */ /* 0x0001e2000c101510 */
[----:B------:R-:W-:Y:S05]  /*0820*/  BRA.U UP0, `(.L_x_0) ;  /* 0xfffffff900487547 */ /* 0x000fea000b83ffff */
[----:B------:R-:W-:Y:S05]  /*0830*/  EXIT ;  /* 0x000000000000794d */ /* 0x000fea0003800000 */
.L_x_1:
[----:B------:R-:W-:-:S00]  /*0840*/  BRA `(.L_x_1) ;  /* 0xfffffffc00fc7947 */ /* 0x000fc0000383ffff */
[----:B------:R-:W-:-:S00]  /*0850*/  NOP ;  /* 0x0000000000007918 */ /* 0x000fc00000000000 */
        /* <DEDUP_REMOVED lines=10> */
.L_x_2:


//--------------------- .nv.shared.reserved.0     --------------------------
	.section	.nv.shared.reserved.0,"aw",@nobits
	.weak		__nv_reservedSMEM_offset_0_alias
	.size		__nv_reservedSMEM_offset_0_alias, 0, 64
	.other		__nv_reservedSMEM_offset_0_alias,@"STO_CUDA_RESERVED_SHARED STV_DEFAULT"
__nv_reservedSMEM_offset_0_alias:
	.zero		0
	.zero		64


//--------------------- .nv.constant0._Z4demoP6__halfS0_S0_ii --------------------------
	.section	.nv.constant0._Z4demoP6__halfS0_S0_ii,"a",@progbits
	.sectionflags	@""
	.align	4
.nv.constant0._Z4demoP6__halfS0_S0_ii:
	.zero		928


//--------------------- SYMBOLS --------------------------

	.type		.nv.reservedSmem.offset0,@object
	.size		.nv.reservedSmem.offset0,0x4
